	.headerflags	@"EF_CUDA_TEXMODE_UNIFIED EF_CUDA_64BIT_ADDRESS EF_CUDA_ACCELERATORS EF_CUDA_SM90 EF_CUDA_VIRTUAL_SM(EF_CUDA_SM90)"
	.elftype	@"ET_EXEC"


//--------------------- .nv.info                  --------------------------
	.section	.nv.info,"",@"SHT_CUDA_INFO"
	.align	4


	//----- nvinfo : EIATTR_REGCOUNT
	.align		4
        /*0000*/ 	.byte	0x04, 0x2f
        /*0002*/ 	.short	(.L_3 - .L_2)
	.align		4
.L_2:
        /*0004*/ 	.word	index@(triton_poi_fused__native_batch_norm_legit_no_training_add_relu_62)
        /*0008*/ 	.word	0x00000030


	//----- nvinfo : EIATTR_MIN_STACK_SIZE
	.align		4
.L_3:
        /*000c*/ 	.byte	0x04, 0x12
        /*000e*/ 	.short	(.L_5 - .L_4)
	.align		4
.L_4:
        /*0010*/ 	.word	index@(triton_poi_fused__native_batch_norm_legit_no_training_add_relu_62)
        /*0014*/ 	.word	0x00000000


	//----- nvinfo : EIATTR_FRAME_SIZE
	.align		4
.L_5:
        /*0018*/ 	.byte	0x04, 0x11
        /*001a*/ 	.short	(.L_7 - .L_6)
	.align		4
.L_6:
        /*001c*/ 	.word	index@(triton_poi_fused__native_batch_norm_legit_no_training_add_relu_62)
        /*0020*/ 	.word	0x00000000


	//----- nvinfo : EIATTR_MIN_STACK_SIZE
	.align		4
.L_7:
        /*0024*/ 	.byte	0x04, 0x12
        /*0026*/ 	.short	(.L_9 - .L_8)
	.align		4
.L_8:
        /*0028*/ 	.word	index@(triton_poi_fused__native_batch_norm_legit_no_training_add_relu_62)
        /*002c*/ 	.word	0x00000000
.L_9:


//--------------------- .nv.info.triton_poi_fused__native_batch_norm_legit_no_training_add_relu_62 --------------------------
	.section	.nv.info.triton_poi_fused__native_batch_norm_legit_no_training_add_relu_62,"",@"SHT_CUDA_INFO"
	.sectionflags	@""
	.align	4


	//----- nvinfo : EIATTR_CUDA_API_VERSION
	.align		4
        /*0000*/ 	.byte	0x04, 0x37
        /*0002*/ 	.short	(.L_11 - .L_10)
.L_10:
        /*0004*/ 	.word	0x0000007c


	//----- nvinfo : EIATTR_KPARAM_INFO
	.align		4
.L_11:
        /*0008*/ 	.byte	0x04, 0x17
        /*000a*/ 	.short	(.L_13 - .L_12)
.L_12:
        /*000c*/ 	.word	0x00000000
        /*0010*/ 	.short	0x0009
        /*0012*/ 	.short	0x0044
        /*0014*/ 	.byte	0x00, 0xf0, 0x11, 0x00


	//----- nvinfo : EIATTR_KPARAM_INFO
	.align		4
.L_13:
        /*0018*/ 	.byte	0x04, 0x17
        /*001a*/ 	.short	(.L_15 - .L_14)
.L_14:
        /*001c*/ 	.word	0x00000000
        /*0020*/ 	.short	0x0008
        /*0022*/ 	.short	0x0040
        /*0024*/ 	.byte	0x00, 0xf0, 0x11, 0x00


	//----- nvinfo : EIATTR_KPARAM_INFO
	.align		4
.L_15:
        /*0028*/ 	.byte	0x04, 0x17
        /*002a*/ 	.short	(.L_17 - .L_16)
.L_16:
        /*002c*/ 	.word	0x00000000
        /*0030*/ 	.short	0x0007
        /*0032*/ 	.short	0x0038
        /*0034*/ 	.byte	0x00, 0xf4, 0x21, 0x00


	//----- nvinfo : EIATTR_KPARAM_INFO
	.align		4
.L_17:
        /*0038*/ 	.byte	0x04, 0x17
        /*003a*/ 	.short	(.L_19 - .L_18)
.L_18:
        /*003c*/ 	.word	0x00000000
        /*0040*/ 	.short	0x0006
        /*0042*/ 	.short	0x0030
        /*0044*/ 	.byte	0x00, 0xf4, 0x21, 0x00


	//----- nvinfo : EIATTR_KPARAM_INFO
	.align		4
.L_19:
        /*0048*/ 	.byte	0x04, 0x17
        /*004a*/ 	.short	(.L_21 - .L_20)
.L_20:
        /*004c*/ 	.word	0x00000000
        /*0050*/ 	.short	0x0005
        /*0052*/ 	.short	0x0028
        /*0054*/ 	.byte	0x00, 0xf4, 0x21, 0x00


	//----- nvinfo : EIATTR_KPARAM_INFO
	.align		4
.L_21:
        /*0058*/ 	.byte	0x04, 0x17
        /*005a*/ 	.short	(.L_23 - .L_22)
.L_22:
        /*005c*/ 	.word	0x00000000
        /*0060*/ 	.short	0x0004
        /*0062*/ 	.short	0x0020
        /*0064*/ 	.byte	0x00, 0xf4, 0x21, 0x00


	//----- nvinfo : EIATTR_KPARAM_INFO
	.align		4
.L_23:
        /*0068*/ 	.byte	0x04, 0x17
        /*006a*/ 	.short	(.L_25 - .L_24)
.L_24:
        /*006c*/ 	.word	0x00000000
        /*0070*/ 	.short	0x0003
        /*0072*/ 	.short	0x0018
        /*0074*/ 	.byte	0x00, 0xf4, 0x21, 0x00


	//----- nvinfo : EIATTR_KPARAM_INFO
	.align		4
.L_25:
        /*0078*/ 	.byte	0x04, 0x17
        /*007a*/ 	.short	(.L_27 - .L_26)
.L_26:
        /*007c*/ 	.word	0x00000000
        /*0080*/ 	.short	0x0002
        /*0082*/ 	.short	0x0010
        /*0084*/ 	.byte	0x00, 0xf4, 0x21, 0x00


	//----- nvinfo : EIATTR_KPARAM_INFO
	.align		4
.L_27:
        /*0088*/ 	.byte	0x04, 0x17
        /*008a*/ 	.short	(.L_29 - .L_28)
.L_28:
        /*008c*/ 	.word	0x00000000
        /*0090*/ 	.short	0x0001
        /*0092*/ 	.short	0x0008
        /*0094*/ 	.byte	0x00, 0xf4, 0x21, 0x00


	//----- nvinfo : EIATTR_KPARAM_INFO
	.align		4
.L_29:
        /*0098*/ 	.byte	0x04, 0x17
        /*009a*/ 	.short	(.L_31 - .L_30)
.L_30:
        /*009c*/ 	.word	0x00000000
        /*00a0*/ 	.short	0x0000
        /*00a2*/ 	.short	0x0000
        /*00a4*/ 	.byte	0x00, 0xf4, 0x21, 0x00


	//----- nvinfo : EIATTR_SPARSE_MMA_MASK
	.align		4
.L_31:
        /*00a8*/ 	.byte	0x03, 0x50
        /*00aa*/ 	.short	0x0000


	//----- nvinfo : EIATTR_MAXREG_COUNT
	.align		4
        /*00ac*/ 	.byte	0x03, 0x1b
        /*00ae*/ 	.short	0x00ff


	//----- nvinfo : EIATTR_EXIT_INSTR_OFFSETS
	.align		4
        /*00b0*/ 	.byte	0x04, 0x1c
        /*00b2*/ 	.short	(.L_33 - .L_32)


	//   ....[0]....
.L_32:
        /*00b4*/ 	.word	0x000015c0


	//   ....[1]....
        /*00b8*/ 	.word	0x00001600


	//----- nvinfo : EIATTR_REQNTID
	.align		4
.L_33:
        /*00bc*/ 	.byte	0x04, 0x10
        /*00be*/ 	.short	(.L_35 - .L_34)
.L_34:
        /*00c0*/ 	.word	0x00000100
        /*00c4*/ 	.word	0x00000001
        /*00c8*/ 	.word	0x00000001


	//----- nvinfo : EIATTR_CBANK_PARAM_SIZE
	.align		4
.L_35:
        /*00cc*/ 	.byte	0x03, 0x19
        /*00ce*/ 	.short	0x0048


	//----- nvinfo : EIATTR_PARAM_CBANK
	.align		4
        /*00d0*/ 	.byte	0x04, 0x0a
        /*00d2*/ 	.short	(.L_37 - .L_36)
	.align		4
.L_36:
        /*00d4*/ 	.word	index@(.nv.constant0.triton_poi_fused__native_batch_norm_legit_no_training_add_relu_62)
        /*00d8*/ 	.short	0x0210
        /*00da*/ 	.short	0x0048


	//----- nvinfo : EIATTR_SW_WAR
	.align		4
.L_37:
        /*00dc*/ 	.byte	0x04, 0x36
        /*00de*/ 	.short	(.L_39 - .L_38)
.L_38:
        /*00e0*/ 	.word	0x00000008
.L_39:


//--------------------- .nv.callgraph             --------------------------
	.section	.nv.callgraph,"",@"SHT_CUDA_CALLGRAPH"
	.align	4
	.sectionentsize	8
	.align		4
        /*0000*/ 	.word	0x00000000
	.align		4
        /*0004*/ 	.word	0xffffffff
	.align		4
        /*0008*/ 	.word	0x00000000
	.align		4
        /*000c*/ 	.word	0xfffffffe
	.align		4
        /*0010*/ 	.word	0x00000000
	.align		4
        /*0014*/ 	.word	0xfffffffd
	.align		4
        /*0018*/ 	.word	0x00000000
	.align		4
        /*001c*/ 	.word	0xfffffffc


//--------------------- .nv.constant4             --------------------------
	.section	.nv.constant4,"a",@progbits
	.align	8
	.align		8
.nv.constant4:
        /*0000*/ 	.dword	_$_str
	.align		8
        /*0008*/ 	.dword	_$_str_$_2


//--------------------- .text.triton_poi_fused__native_batch_norm_legit_no_training_add_relu_62 --------------------------
	.section	.text.triton_poi_fused__native_batch_norm_legit_no_training_add_relu_62,"ax",@progbits
	.sectionflags	@"SHF_BARRIERS=1"
	.align	128
        .global         triton_poi_fused__native_batch_norm_legit_no_training_add_relu_62
        .type           triton_poi_fused__native_batch_norm_legit_no_training_add_relu_62,@function
        .size           triton_poi_fused__native_batch_norm_legit_no_training_add_relu_62,(.L_x_1 - triton_poi_fused__native_batch_norm_legit_no_training_add_relu_62)
        .other          triton_poi_fused__native_batch_norm_legit_no_training_add_relu_62,@"STO_CUDA_ENTRY STV_DEFAULT"
triton_poi_fused__native_batch_norm_legit_no_training_add_relu_62:
.text.triton_poi_fused__native_batch_norm_legit_no_training_add_relu_62:
[----:B------:R-:W0:Y:S01]  /*0000*/  LDC R1, c[0x0][0x28] ;  /* 0x00000a00ff017b82 */ /* 0x000e220000000800 */
[----:B------:R-:W1:Y:S07]  /*0010*/  S2R R32, SR_TID.X ;  /* 0x0000000000207919 */ /* 0x000e6e0000002100 */
[----:B------:R-:W2:Y:S01]  /*0020*/  LDC.64 R2, c[0x0][0x220] ;  /* 0x00008800ff027b82 */ /* 0x000ea20000000a00 */
[----:B------:R-:W-:Y:S02]  /*0030*/  CS2R R24, SRZ ;  /* 0x0000000000187805 */ /* 0x000fe4000001ff00 */
[----:B------:R-:W-:Y:S01]  /*0040*/  CS2R R26, SRZ ;  /* 0x00000000001a7805 */ /* 0x000fe2000001ff00 */
[----:B------:R-:W3:Y:S01]  /*0050*/  S2R R33, SR_CTAID.Y ;  /* 0x0000000000217919 */ /* 0x000ee20000002600 */
[----:B------:R-:W-:Y:S01]  /*0060*/  ULDC.64 UR6, c[0x0][0x208] ;  /* 0x0000820000067ab9 */ /* 0x000fe20000000a00 */
[----:B------:R-:W4:Y:S02]  /*0070*/  S2R R7, SR_CTAID.X ;  /* 0x0000000000077919 */ /* 0x000f240000002500 */
[----:B------:R-:W5:Y:S01]  /*0080*/  LDC.64 R18, c[0x0][0x210] ;  /* 0x00008400ff127b82 */ /* 0x000f620000000a00 */
[----:B------:R-:W-:-:S02]  /*0090*/  CS2R R8, SRZ ;  /* 0x0000000000087805 */ /* 0x000fc4000001ff00 */
[----:B------:R-:W-:-:S05]  /*00a0*/  CS2R R10, SRZ ;  /* 0x00000000000a7805 */ /* 0x000fca000001ff00 */
[----:B------:R-:W2:Y:S01]  /*00b0*/  LDC.64 R16, c[0x0][0x218] ;  /* 0x00008600ff107b82 */ /* 0x000ea20000000a00 */
[----:B-1----:R-:W-:Y:S02]  /*00c0*/  SHF.L.U32 R0, R32, 0x2, RZ ;  /* 0x0000000220007819 */ /* 0x002fe400000006ff */
[----:B---3--:R-:W-:Y:S02]  /*00d0*/  SHF.L.U32 R33, R33, 0xa, RZ ;  /* 0x0000000a21217819 */ /* 0x008fe400000006ff */
[----:B------:R-:W-:-:S04]  /*00e0*/  LOP3.LUT R0, R0, 0x3fc, RZ, 0xc0, !PT ;  /* 0x000003fc00007812 */ /* 0x000fc800078ec0ff */
[----:B------:R-:W-:-:S04]  /*00f0*/  LOP3.LUT R0, R33, R0, RZ, 0xfc, !PT ;  /* 0x0000000021007212 */ /* 0x000fc800078efcff */
[C---:B------:R-:W-:Y:S01]  /*0100*/  ISETP.GE.AND P0, PT, R0.reuse, 0x340, PT ;  /* 0x000003400000780c */ /* 0x040fe20003f06270 */
[----:B------:R-:W-:-:S05]  /*0110*/  IMAD.HI R4, R0, 0x4ec4ec4f, RZ ;  /* 0x4ec4ec4f00047827 */ /* 0x000fca00078e02ff */
[----:B------:R-:W-:-:S04]  /*0120*/  SHF.R.U32.HI R5, RZ, 0x1f, R4 ;  /* 0x0000001fff057819 */ /* 0x000fc80000011604 */
[----:B------:R-:W-:-:S05]  /*0130*/  LEA.HI.SX32 R5, R4, R5, 0x1a ;  /* 0x0000000504057211 */ /* 0x000fca00078fd2ff */
[----:B------:R-:W-:-:S04]  /*0140*/  IMAD R31, R5, -0xd0, R0 ;  /* 0xffffff30051f7824 */ /* 0x000fc800078e0200 */
[----:B--2---:R-:W-:-:S05]  /*0150*/  IMAD.WIDE R2, R31, 0x4, R2 ;  /* 0x000000041f027825 */ /* 0x004fca00078e0202 */
[----:B------:R1:W2:Y:S01]  /*0160*/  @!P0 LDG.E.EL.128 R24, desc[UR6][R2.64] ;  /* 0x0000000602188981 */ /* 0x0002a2000c2e1d00 */
[----:B----4-:R-:W-:Y:S01]  /*0170*/  SHF.L.U32 R29, R7, 0x2, RZ ;  /* 0x00000002071d7819 */ /* 0x010fe200000006ff */
[----:B------:R-:W-:-:S03]  /*0180*/  IMAD R0, R5, 0x340, R31 ;  /* 0x0000034005007824 */ /* 0x000fc600078e021f */
[----:B------:R-:W-:Y:S01]  /*0190*/  ISETP.LT.AND P1, PT, R29, 0x4, !P0 ;  /* 0x000000041d00780c */ /* 0x000fe20004721270 */
[----:B------:R-:W-:Y:S01]  /*01a0*/  IMAD R0, R7, 0x340, R0 ;  /* 0x0000034007007824 */ /* 0x000fe200078e0200 */
[----:B------:R-:W-:Y:S02]  /*01b0*/  CS2R R12, SRZ ;  /* 0x00000000000c7805 */ /* 0x000fe4000001ff00 */
[----:B------:R-:W-:Y:S02]  /*01c0*/  CS2R R14, SRZ ;  /* 0x00000000000e7805 */ /* 0x000fe4000001ff00 */
[----:B------:R-:W-:Y:S01]  /*01d0*/  P2R R30, PR, RZ, 0x2 ;  /* 0x00000002ff1e7803 */ /* 0x000fe20000000000 */
[----:B-----5:R-:W-:Y:S01]  /*01e0*/  IMAD.WIDE R20, R0, 0x4, R18 ;  /* 0x0000000400147825 */ /* 0x020fe200078e0212 */
[----:B-1----:R-:W-:Y:S02]  /*01f0*/  IADD3 R3, R29, 0x1, RZ ;  /* 0x000000011d037810 */ /* 0x002fe40007ffe0ff */
[----:B------:R-:W-:-:S02]  /*0200*/  IADD3 R4, R29, 0x2, RZ ;  /* 0x000000021d047810 */ /* 0x000fc40007ffe0ff */
[----:B------:R-:W-:Y:S02]  /*0210*/  ISETP.LT.AND P3, PT, R3, 0x4, !P0 ;  /* 0x000000040300780c */ /* 0x000fe40004761270 */
[----:B------:R-:W-:Y:S01]  /*0220*/  IADD3 R28, R0, 0xd0, RZ ;  /* 0x000000d0001c7810 */ /* 0x000fe20007ffe0ff */
[----:B------:R-:W3:Y:S01]  /*0230*/  @P1 LDG.E.EL.128 R8, desc[UR6][R20.64] ;  /* 0x0000000614081981 */ /* 0x000ee2000c2e1d00 */
[----:B------:R-:W-:-:S03]  /*0240*/  ISETP.LT.AND P2, PT, R4, 0x4, !P0 ;  /* 0x000000040400780c */ /* 0x000fc60004741270 */
[----:B------:R-:W-:-:S06]  /*0250*/  IMAD.WIDE R36, R28, 0x4, R18 ;  /* 0x000000041c247825 */ /* 0x000fcc00078e0212 */
[----:B------:R-:W4:Y:S01]  /*0260*/  @P3 LDG.E.EL.128 R12, desc[UR6][R36.64] ;  /* 0x00000006240c3981 */ /* 0x000f22000c2e1d00 */
[----:B------:R-:W-:Y:S02]  /*0270*/  IADD3 R3, R0, 0x1a0, RZ ;  /* 0x000001a000037810 */ /* 0x000fe40007ffe0ff */
[----:B------:R-:W-:Y:S02]  /*0280*/  CS2R R4, SRZ ;  /* 0x0000000000047805 */ /* 0x000fe4000001ff00 */
[----:B------:R-:W-:Y:S02]  /*0290*/  CS2R R6, SRZ ;  /* 0x0000000000067805 */ /* 0x000fe4000001ff00 */
[----:B------:R-:W-:Y:S01]  /*02a0*/  LOP3.LUT R32, R33, 0xff, R32, 0xf8, !PT ;  /* 0x000000ff21207812 */ /* 0x000fe200078ef820 */
[----:B------:R-:W-:Y:S01]  /*02b0*/  IMAD.WIDE R22, R3, 0x4, R18 ;  /* 0x0000000403167825 */ /* 0x000fe200078e0212 */
[----:B------:R-:W-:-:S04]  /*02c0*/  IADD3 R33, R29, 0x3, RZ ;  /* 0x000000031d217810 */ /* 0x000fc80007ffe0ff */
[----:B------:R1:W5:Y:S01]  /*02d0*/  @P2 LDG.E.EL.128 R4, desc[UR6][R22.64] ;  /* 0x0000000616042981 */ /* 0x000362000c2e1d00 */
[----:B0-----:R-:W-:Y:S01]  /*02e0*/  IMAD.WIDE R16, R31, 0x4, R16 ;  /* 0x000000041f107825 */ /* 0x001fe200078e0210 */
[----:B-1----:R-:W-:-:S03]  /*02f0*/  CS2R R22, SRZ ;  /* 0x0000000000167805 */ /* 0x002fc6000001ff00 */
[----:B--2---:R-:W-:Y:S01]  /*0300*/  FADD R2, R24, 9.9999997473787516356e-06 ;  /* 0x3727c5ac18027421 */ /* 0x004fe20000000000 */
[----:B------:R-:W-:-:S05]  /*0310*/  FADD R25, R25, 9.9999997473787516356e-06 ;  /* 0x3727c5ac19197421 */ /* 0x000fca0000000000 */
[----:B------:R-:W0:Y:S01]  /*0320*/  MUFU.SQRT R2, R2 ;  /* 0x0000000200027308 */ /* 0x000e220000002000 */
[----:B------:R-:W-:-:S07]  /*0330*/  FADD R21, R26, 9.9999997473787516356e-06 ;  /* 0x3727c5ac1a157421 */ /* 0x000fce0000000000 */
[----:B------:R-:W1:Y:S01]  /*0340*/  MUFU.SQRT R24, R25 ;  /* 0x0000001900187308 */ /* 0x000e620000002000 */
[----:B------:R-:W-:Y:S01]  /*0350*/  HFMA2.MMA R26, -RZ, RZ, 1.625, 0 ;  /* 0x3e800000ff1a7435 */ /* 0x000fe200000001ff */
[----:B0-----:R-:W-:-:S06]  /*0360*/  FSETP.GT.AND P1, PT, R2, 8.50705917302346158658e+37, PT ;  /* 0x7e8000000200780b */ /* 0x001fcc0003f24000 */
[----:B------:R-:W0:Y:S01]  /*0370*/  MUFU.SQRT R25, R21 ;  /* 0x0000001500197308 */ /* 0x000e220000002000 */
[----:B------:R-:W-:Y:S02]  /*0380*/  FSETP.GEU.AND P5, PT, R2, 1.175494350822287508e-38, PT ;  /* 0x008000000200780b */ /* 0x000fe40003fae000 */
[----:B------:R-:W-:Y:S02]  /*0390*/  FSEL R35, R26, 1, P1 ;  /* 0x3f8000001a237808 */ /* 0x000fe40000800000 */
[----:B-1----:R-:W-:Y:S02]  /*03a0*/  FSETP.GT.AND P4, PT, R24, 8.50705917302346158658e+37, PT ;  /* 0x7e8000001800780b */ /* 0x002fe40003f84000 */
[----:B------:R-:W-:-:S07]  /*03b0*/  @P1 FMUL R2, R2, 0.25 ;  /* 0x3e80000002021820 */ /* 0x000fce0000400000 */
[----:B------:R-:W-:Y:S01]  /*03c0*/  @!P5 FMUL R35, R35, 16777216 ;  /* 0x4b8000002323d820 */ /* 0x000fe20000400000 */
[----:B------:R-:W-:Y:S01]  /*03d0*/  @!P5 FMUL R2, R2, 16777216 ;  /* 0x4b8000000202d820 */ /* 0x000fe20000400000 */
[C---:B0-----:R-:W-:Y:S02]  /*03e0*/  FSETP.GT.AND P5, PT, R25.reuse, 8.50705917302346158658e+37, PT ;  /* 0x7e8000001900780b */ /* 0x041fe40003fa4000 */
[C---:B------:R-:W-:Y:S01]  /*03f0*/  FSETP.GEU.AND P1, PT, R24.reuse, 1.175494350822287508e-38, PT ;  /* 0x008000001800780b */ /* 0x040fe20003f2e000 */
[----:B------:R-:W-:Y:S01]  /*0400*/  @P4 FMUL R24, R24, 0.25 ;  /* 0x3e80000018184820 */ /* 0x000fe20000400000 */
[----:B------:R-:W-:Y:S02]  /*0410*/  FSEL R36, R26, 1, P4 ;  /* 0x3f8000001a247808 */ /* 0x000fe40002000000 */
[C---:B------:R-:W-:Y:S01]  /*0420*/  FSETP.GEU.AND P4, PT, R25.reuse, 1.175494350822287508e-38, PT ;  /* 0x008000001900780b */ /* 0x040fe20003f8e000 */
[----:B------:R-:W0:Y:S06]  /*0430*/  MUFU.RCP R2, R2 ;  /* 0x0000000200027308 */ /* 0x000e2c0000001000 */
[----:B------:R-:W-:-:S06]  /*0440*/  @P5 FMUL R25, R25, 0.25 ;  /* 0x3e80000019195820 */ /* 0x000fcc0000400000 */
[----:B------:R-:W-:-:S06]  /*0450*/  @!P4 FMUL R25, R25, 16777216 ;  /* 0x4b8000001919c820 */ /* 0x000fcc0000400000 */
[----:B------:R-:W1:Y:S01]  /*0460*/  MUFU.RCP R25, R25 ;  /* 0x0000001900197308 */ /* 0x000e620000001000 */
[----:B------:R-:W-:Y:S01]  /*0470*/  FSEL R34, R26, 1, P5 ;  /* 0x3f8000001a227808 */ /* 0x000fe20002800000 */
[----:B------:R-:W-:Y:S01]  /*0480*/  @!P1 FMUL R24, R24, 16777216 ;  /* 0x4b80000018189820 */ /* 0x000fe20000400000 */
[----:B------:R-:W-:Y:S01]  /*0490*/  @!P1 FMUL R36, R36, 16777216 ;  /* 0x4b80000024249820 */ /* 0x000fe20000400000 */
[----:B------:R-:W-:Y:S01]  /*04a0*/  CS2R R20, SRZ ;  /* 0x0000000000147805 */ /* 0x000fe2000001ff00 */
[----:B0-----:R-:W-:Y:S01]  /*04b0*/  FMUL R35, R2, R35 ;  /* 0x0000002302237220 */ /* 0x001fe20000400000 */
[----:B------:R-:W-:Y:S01]  /*04c0*/  ISETP.LT.AND P1, PT, R33, 0x4, !P0 ;  /* 0x000000042100780c */ /* 0x000fe20004721270 */
[----:B------:R-:W-:Y:S01]  /*04d0*/  @!P4 FMUL R34, R34, 16777216 ;  /* 0x4b8000002222c820 */ /* 0x000fe20000400000 */
[----:B------:R-:W-:Y:S01]  /*04e0*/  IADD3 R2, R0, 0x270, RZ ;  /* 0x0000027000027810 */ /* 0x000fe20007ffe0ff */
[----:B------:R0:W2:Y:S01]  /*04f0*/  MUFU.RCP R37, R24 ;  /* 0x0000001800257308 */ /* 0x0000a20000001000 */
[----:B------:R3:W4:Y:S01]  /*0500*/  @!P0 LDG.E.EL.128 R20, desc[UR6][R16.64] ;  /* 0x0000000610148981 */ /* 0x000722000c2e1d00 */
[----:B-1----:R-:W-:-:S02]  /*0510*/  FMUL R33, R25, R34 ;  /* 0x0000002219217220 */ /* 0x002fc40000400000 */
[----:B0-----:R-:W-:Y:S01]  /*0520*/  IMAD.WIDE R24, R2, 0x4, R18 ;  /* 0x0000000402187825 */ /* 0x001fe200078e0212 */
[----:B------:R-:W-:Y:S02]  /*0530*/  CS2R R18, SRZ ;  /* 0x0000000000127805 */ /* 0x000fe4000001ff00 */
[----:B---3--:R-:W-:-:S06]  /*0540*/  CS2R R16, SRZ ;  /* 0x0000000000107805 */ /* 0x008fcc000001ff00 */
[----:B------:R0:W3:Y:S01]  /*0550*/  @P1 LDG.E.EL.128 R16, desc[UR6][R24.64] ;  /* 0x0000000618101981 */ /* 0x0000e2000c2e1d00 */
[----:B--2---:R-:W-:Y:S01]  /*0560*/  FMUL R36, R37, R36 ;  /* 0x0000002425247220 */ /* 0x004fe20000400000 */
[----:B------:R-:W-:-:S04]  /*0570*/  FADD R37, R27, 9.9999997473787516356e-06 ;  /* 0x3727c5ac1b257421 */ /* 0x000fc80000000000 */
[----:B------:R-:W1:Y:S02]  /*0580*/  MUFU.SQRT R38, R37 ;  /* 0x0000002500267308 */ /* 0x000e640000002000 */
[C---:B-1----:R-:W-:Y:S02]  /*0590*/  FSETP.GT.AND P4, PT, R38.reuse, 8.50705917302346158658e+37, PT ;  /* 0x7e8000002600780b */ /* 0x042fe40003f84000 */
[----:B------:R-:W-:-:S11]  /*05a0*/  FSETP.GEU.AND P5, PT, R38, 1.175494350822287508e-38, PT ;  /* 0x008000002600780b */ /* 0x000fd60003fae000 */
[----:B------:R-:W-:-:S04]  /*05b0*/  @P4 FMUL R38, R38, 0.25 ;  /* 0x3e80000026264820 */ /* 0x000fc80000400000 */
[----:B------:R-:W-:-:S04]  /*05c0*/  @!P5 FMUL R38, R38, 16777216 ;  /* 0x4b8000002626d820 */ /* 0x000fc80000400000 */
[----:B------:R-:W1:Y:S01]  /*05d0*/  MUFU.RCP R34, R38 ;  /* 0x0000002600227308 */ /* 0x000e620000001000 */
[----:B------:R-:W-:Y:S02]  /*05e0*/  FSEL R39, R26, 1, P4 ;  /* 0x3f8000001a277808 */ /* 0x000fe40002000000 */
[----:B------:R-:W2:Y:S03]  /*05f0*/  LDC.64 R26, c[0x0][0x228] ;  /* 0x00008a00ff1a7b82 */ /* 0x000ea60000000a00 */
[----:B------:R-:W-:-:S04]  /*0600*/  @!P5 FMUL R39, R39, 16777216 ;  /* 0x4b8000002727d820 */ /* 0x000fc80000400000 */
[----:B-1----:R-:W-:Y:S02]  /*0610*/  FMUL R34, R34, R39 ;  /* 0x0000002722227220 */ /* 0x002fe40000400000 */
[----:B------:R-:W1:Y:S01]  /*0620*/  LDC.64 R38, c[0x0][0x230] ;  /* 0x00008c00ff267b82 */ /* 0x000e620000000a00 */
[----:B0-----:R-:W-:Y:S01]  /*0630*/  CS2R R24, SRZ ;  /* 0x0000000000187805 */ /* 0x001fe2000001ff00 */
[----:B--2---:R-:W-:Y:S01]  /*0640*/  IMAD.WIDE R40, R31, 0x4, R26 ;  /* 0x000000041f287825 */ /* 0x004fe200078e021a */
[----:B------:R-:W-:-:S06]  /*0650*/  CS2R R26, SRZ ;  /* 0x00000000001a7805 */ /* 0x000fcc000001ff00 */
[----:B------:R-:W2:Y:S01]  /*0660*/  @!P0 LDG.E.EL.128 R24, desc[UR6][R40.64] ;  /* 0x0000000628188981 */ /* 0x000ea2000c2e1d00 */
[----:B-1----:R-:W-:-:S04]  /*0670*/  IMAD.WIDE R38, R31, 0x4, R38 ;  /* 0x000000041f267825 */ /* 0x002fc800078e0226 */
[C---:B----4-:R-:W-:Y:S01]  /*0680*/  FADD R9, -R21.reuse, R9 ;  /* 0x0000000915097221 */ /* 0x050fe20000000100 */
[C---:B------:R-:W-:Y:S01]  /*0690*/  FADD R13, -R21.reuse, R13 ;  /* 0x0000000d150d7221 */ /* 0x040fe20000000100 */
[C---:B-----5:R-:W-:Y:S01]  /*06a0*/  FADD R5, -R21.reuse, R5 ;  /* 0x0000000515057221 */ /* 0x060fe20000000100 */
[C---:B------:R-:W-:Y:S01]  /*06b0*/  FADD R8, -R20.reuse, R8 ;  /* 0x0000000814087221 */ /* 0x040fe20000000100 */
[C---:B------:R-:W-:Y:S01]  /*06c0*/  FADD R12, -R20.reuse, R12 ;  /* 0x0000000c140c7221 */ /* 0x040fe20000000100 */
[----:B------:R-:W-:Y:S01]  /*06d0*/  FADD R4, -R20, R4 ;  /* 0x0000000414047221 */ /* 0x000fe20000000100 */
[C---:B------:R-:W-:Y:S01]  /*06e0*/  FADD R10, -R22.reuse, R10 ;  /* 0x0000000a160a7221 */ /* 0x040fe20000000100 */
[----:B------:R-:W-:Y:S01]  /*06f0*/  FADD R14, -R22, R14 ;  /* 0x0000000e160e7221 */ /* 0x000fe20000000100 */
[C---:B------:R-:W-:Y:S01]  /*0700*/  FMUL R13, R36.reuse, R13 ;  /* 0x0000000d240d7220 */ /* 0x040fe20000400000 */
[----:B------:R-:W-:Y:S01]  /*0710*/  FMUL R9, R36, R9 ;  /* 0x0000000924097220 */ /* 0x000fe20000400000 */
[----:B---3--:R-:W-:Y:S01]  /*0720*/  FADD R17, -R21, R17 ;  /* 0x0000001115117221 */ /* 0x008fe20000000100 */
[----:B------:R-:W-:Y:S01]  /*0730*/  FADD R16, -R20, R16 ;  /* 0x0000001014107221 */ /* 0x000fe20000000100 */
[C---:B------:R-:W-:Y:S01]  /*0740*/  FADD R20, -R22.reuse, R6 ;  /* 0x0000000616147221 */ /* 0x040fe20000000100 */
[----:B------:R-:W-:Y:S01]  /*0750*/  FADD R18, -R22, R18 ;  /* 0x0000001216127221 */ /* 0x000fe20000000100 */
[C---:B------:R-:W-:Y:S01]  /*0760*/  FMUL R22, R36.reuse, R5 ;  /* 0x0000000524167220 */ /* 0x040fe20000400000 */
[----:B------:R-:W-:Y:S01]  /*0770*/  FMUL R36, R36, R17 ;  /* 0x0000001124247220 */ /* 0x000fe20000400000 */
[----:B------:R-:W-:Y:S01]  /*0780*/  FADD R21, -R23, R7 ;  /* 0x0000000717157221 */ /* 0x000fe20000000100 */
[----:B------:R-:W-:Y:S01]  /*0790*/  FMUL R17, R35, R4 ;  /* 0x0000000423117220 */ /* 0x000fe20000400000 */
[----:B------:R-:W-:-:S02]  /*07a0*/  CS2R R4, SRZ ;  /* 0x0000000000047805 */ /* 0x000fc4000001ff00 */
[----:B------:R-:W-:-:S06]  /*07b0*/  CS2R R6, SRZ ;  /* 0x0000000000067805 */ /* 0x000fcc000001ff00 */
[----:B------:R0:W2:Y:S01]  /*07c0*/  @!P0 LDG.E.EL.128 R4, desc[UR6][R38.64] ;  /* 0x0000000626048981 */ /* 0x0000a2000c2e1d00 */
[----:B------:R-:W1:Y:S01]  /*07d0*/  S2R R31, SR_TID.X ;  /* 0x00000000001f7919 */ /* 0x000e620000002100 */
[----:B------:R-:W3:Y:S01]  /*07e0*/  S2UR UR5, SR_CgaCtaId ;  /* 0x00000000000579c3 */ /* 0x000ee20000008800 */
[C---:B------:R-:W-:Y:S01]  /*07f0*/  FADD R11, -R23.reuse, R11 ;  /* 0x0000000b170b7221 */ /* 0x040fe20000000100 */
[C---:B------:R-:W-:Y:S01]  /*0800*/  FADD R15, -R23.reuse, R15 ;  /* 0x0000000f170f7221 */ /* 0x040fe20000000100 */
[----:B------:R-:W-:Y:S01]  /*0810*/  FADD R19, -R23, R19 ;  /* 0x0000001317137221 */ /* 0x000fe20000000100 */
[C---:B------:R-:W-:Y:S01]  /*0820*/  FMUL R23, R35.reuse, R12 ;  /* 0x0000000c23177220 */ /* 0x040fe20000400000 */
[C---:B------:R-:W-:Y:S01]  /*0830*/  FMUL R37, R35.reuse, R8 ;  /* 0x0000000823257220 */ /* 0x040fe20000400000 */
[----:B------:R-:W-:Y:S01]  /*0840*/  FMUL R35, R35, R16 ;  /* 0x0000001023237220 */ /* 0x000fe20000400000 */
[----:B------:R-:W-:Y:S01]  /*0850*/  UMOV UR4, 0x400 ;  /* 0x0000040000047882 */ /* 0x000fe20000000000 */
[----:B0-----:R-:W0:Y:S01]  /*0860*/  LDC.64 R38, c[0x0][0x238] ;  /* 0x00008e00ff267b82 */ /* 0x001e220000000a00 */
[----:B---3--:R-:W-:Y:S01]  /*0870*/  UPRMT UR4, UR5, 0x654, UR4 ;  /* 0x0000065405047896 */ /* 0x008fe20008000004 */
[C---:B------:R-:W-:Y:S01]  /*0880*/  FMUL R40, R34.reuse, R15 ;  /* 0x0000000f22287220 */ /* 0x040fe20000400000 */
[----:B------:R-:W-:Y:S01]  /*0890*/  FMUL R42, R34, R11 ;  /* 0x0000000b222a7220 */ /* 0x000fe20000400000 */
[C---:B------:R-:W-:Y:S01]  /*08a0*/  FMUL R11, R33.reuse, R20 ;  /* 0x00000014210b7220 */ /* 0x040fe20000400000 */
[----:B------:R-:W-:Y:S01]  /*08b0*/  FMUL R15, R33, R14 ;  /* 0x0000000e210f7220 */ /* 0x000fe20000400000 */
[----:B------:R-:W-:-:S04]  /*08c0*/  ISETP.GE.AND P0, PT, R29, 0x4, PT ;  /* 0x000000041d00780c */ /* 0x000fc80003f06270 */
[----:B------:R-:W-:Y:S01]  /*08d0*/  ISETP.LT.AND P6, PT, R32, 0x340, !P0 ;  /* 0x000003402000780c */ /* 0x000fe200047c1270 */
[-CC-:B--2---:R-:W-:Y:S01]  /*08e0*/  FFMA R16, R37, R24.reuse, R4.reuse ;  /* 0x0000001825107223 */ /* 0x184fe20000000004 */
[-CC-:B------:R-:W-:Y:S01]  /*08f0*/  FFMA R12, R23, R24.reuse, R4.reuse ;  /* 0x00000018170c7223 */ /* 0x180fe20000000004 */
[-CC-:B------:R-:W-:Y:S01]  /*0900*/  FFMA R8, R17, R24.reuse, R4.reuse ;  /* 0x0000001811087223 */ /* 0x180fe20000000004 */
[----:B------:R-:W-:Y:S01]  /*0910*/  FFMA R24, R35, R24, R4 ;  /* 0x0000001823187223 */ /* 0x000fe20000000004 */
[----:B-1----:R-:W-:Y:S01]  /*0920*/  SHF.L.U32 R4, R31, 0x4, RZ ;  /* 0x000000041f047819 */ /* 0x002fe200000006ff */
[----:B------:R-:W-:-:S03]  /*0930*/  FFMA R9, R9, R25, R5 ;  /* 0x0000001909097223 */ /* 0x000fc60000000005 */
[----:B------:R-:W-:Y:S01]  /*0940*/  LOP3.LUT R4, R4, 0xff0, RZ, 0xc0, !PT ;  /* 0x00000ff004047812 */ /* 0x000fe200078ec0ff */
[-CC-:B------:R-:W-:Y:S01]  /*0950*/  FFMA R13, R13, R25.reuse, R5.reuse ;  /* 0x000000190d0d7223 */ /* 0x180fe20000000005 */
[-CC-:B------:R-:W-:Y:S01]  /*0960*/  FFMA R17, R22, R25.reuse, R5.reuse ;  /* 0x0000001916117223 */ /* 0x180fe20000000005 */
[----:B------:R-:W-:Y:S01]  /*0970*/  FFMA R36, R36, R25, R5 ;  /* 0x0000001924247223 */ /* 0x000fe20000000005 */
[----:B------:R-:W-:-:S04]  /*0980*/  IADD3 R5, R4, UR4, RZ ;  /* 0x0000000404057c10 */ /* 0x000fc8000fffe0ff */
[----:B------:R-:W-:Y:S01]  /*0990*/  LEA R4, R4, R5, 0x2 ;  /* 0x0000000504047211 */ /* 0x000fe200078e10ff */
[----:B------:R-:W-:-:S04]  /*09a0*/  IMAD.HI R5, R32, 0x4ec4ec4f, RZ ;  /* 0x4ec4ec4f20057827 */ /* 0x000fc800078e02ff */
[C---:B------:R-:W-:Y:S01]  /*09b0*/  FMUL R25, R33.reuse, R10 ;  /* 0x0000000a21197220 */ /* 0x040fe20000400000 */
[----:B------:R-:W-:Y:S01]  /*09c0*/  SHF.R.U32.HI R44, RZ, 0x1f, R5 ;  /* 0x0000001fff2c7819 */ /* 0x000fe20000011605 */
[----:B------:R-:W-:Y:S02]  /*09d0*/  FMUL R33, R33, R18 ;  /* 0x0000001221217220 */ /* 0x000fe40000400000 */
[--C-:B------:R-:W-:Y:S01]  /*09e0*/  FFMA R25, R25, R26, R6.reuse ;  /* 0x0000001a19197223 */ /* 0x100fe20000000006 */
[----:B------:R-:W-:Y:S01]  /*09f0*/  LEA.HI.SX32 R5, R5, R44, 0x1a ;  /* 0x0000002c05057211 */ /* 0x000fe200078fd2ff */
[-CC-:B------:R-:W-:Y:S01]  /*0a00*/  FFMA R18, R15, R26.reuse, R6.reuse ;  /* 0x0000001a0f127223 */ /* 0x180fe20000000006 */
[----:B------:R-:W-:Y:S01]  /*0a10*/  FSETP.GEU.AND P4, PT, R16, RZ, PT ;  /* 0x000000ff1000720b */ /* 0x000fe20003f8e000 */
[-CC-:B------:R-:W-:Y:S01]  /*0a20*/  FFMA R11, R11, R26.reuse, R6.reuse ;  /* 0x0000001a0b0b7223 */ /* 0x180fe20000000006 */
[C---:B------:R-:W-:Y:S01]  /*0a30*/  FMUL R22, R34.reuse, R21 ;  /* 0x0000001522167220 */ /* 0x040fe20000400000 */
[----:B------:R-:W-:Y:S01]  /*0a40*/  FFMA R26, R33, R26, R6 ;  /* 0x0000001a211a7223 */ /* 0x000fe20000000006 */
[----:B------:R-:W-:Y:S01]  /*0a50*/  FMUL R34, R34, R19 ;  /* 0x0000001322227220 */ /* 0x000fe20000400000 */
[----:B------:R-:W-:Y:S01]  /*0a60*/  IMAD R6, R5, -0xd0, R32 ;  /* 0xffffff3005067824 */ /* 0x000fe200078e0220 */
[----:B------:R-:W-:-:S02]  /*0a70*/  IADD3 R15, R29, 0x340, RZ ;  /* 0x000003401d0f7810 */ /* 0x000fc40007ffe0ff */
[----:B------:R-:W-:Y:S02]  /*0a80*/  FSEL R19, R16, RZ, P4 ;  /* 0x000000ff10137208 */ /* 0x000fe40002000000 */
[C---:B------:R-:W-:Y:S02]  /*0a90*/  FSETP.GEU.AND P4, PT, R25.reuse, RZ, PT ;  /* 0x000000ff1900720b */ /* 0x040fe40003f8e000 */
[----:B------:R-:W-:Y:S02]  /*0aa0*/  LEA R16, R6, R15, 0x2 ;  /* 0x0000000f06107211 */ /* 0x000fe400078e10ff */
[----:B------:R-:W-:Y:S02]  /*0ab0*/  FSEL R25, R25, RZ, P4 ;  /* 0x000000ff19197208 */ /* 0x000fe40002000000 */
[----:B------:R-:W-:Y:S01]  /*0ac0*/  FSETP.GEU.AND P4, PT, R9, RZ, PT ;  /* 0x000000ff0900720b */ /* 0x000fe20003f8e000 */
[----:B------:R-:W-:-:S03]  /*0ad0*/  IMAD R35, R5, 0xd00, R16 ;  /* 0x00000d0005237824 */ /* 0x000fc600078e0210 */
[----:B------:R-:W-:Y:S02]  /*0ae0*/  FSEL R16, R9, RZ, P4 ;  /* 0x000000ff09107208 */ /* 0x000fe40002000000 */
[----:B------:R-:W-:Y:S01]  /*0af0*/  FSETP.GEU.AND P4, PT, R12, RZ, PT ;  /* 0x000000ff0c00720b */ /* 0x000fe20003f8e000 */
[-CC-:B------:R-:W-:Y:S01]  /*0b00*/  FFMA R10, R42, R27.reuse, R7.reuse ;  /* 0x0000001b2a0a7223 */ /* 0x180fe20000000007 */
[-CC-:B------:R-:W-:Y:S01]  /*0b10*/  FFMA R33, R40, R27.reuse, R7.reuse ;  /* 0x0000001b28217223 */ /* 0x180fe20000000007 */
[-CC-:B------:R-:W-:Y:S01]  /*0b20*/  FFMA R14, R22, R27.reuse, R7.reuse ;  /* 0x0000001b160e7223 */ /* 0x180fe20000000007 */
[----:B------:R-:W-:Y:S01]  /*0b30*/  FFMA R7, R34, R27, R7 ;  /* 0x0000001b22077223 */ /* 0x000fe20000000007 */
[----:B------:R-:W-:Y:S02]  /*0b40*/  FSEL R27, R12, RZ, P4 ;  /* 0x000000ff0c1b7208 */ /* 0x000fe40002000000 */
[----:B------:R-:W-:-:S04]  /*0b50*/  FSETP.GEU.AND P4, PT, R13, RZ, PT ;  /* 0x000000ff0d00720b */ /* 0x000fc80003f8e000 */
[----:B------:R-:W-:Y:S02]  /*0b60*/  FSEL R45, R13, RZ, P4 ;  /* 0x000000ff0d2d7208 */ /* 0x000fe40002000000 */
[----:B------:R-:W-:-:S04]  /*0b70*/  FSETP.GEU.AND P4, PT, R18, RZ, PT ;  /* 0x000000ff1200720b */ /* 0x000fc80003f8e000 */
[----:B------:R-:W-:Y:S02]  /*0b80*/  FSEL R9, R18, RZ, P4 ;  /* 0x000000ff12097208 */ /* 0x000fe40002000000 */
[----:B------:R-:W-:-:S04]  /*0b90*/  FSETP.GEU.AND P4, PT, R33, RZ, PT ;  /* 0x000000ff2100720b */ /* 0x000fc80003f8e000 */
[----:B------:R-:W-:Y:S02]  /*0ba0*/  FSEL R33, R33, RZ, P4 ;  /* 0x000000ff21217208 */ /* 0x000fe40002000000 */
[C---:B------:R-:W-:Y:S02]  /*0bb0*/  FSETP.GEU.AND P4, PT, R8.reuse, RZ, PT ;  /* 0x000000ff0800720b */ /* 0x040fe40003f8e000 */
[----:B------:R-:W-:Y:S02]  /*0bc0*/  CS2R R20, SRZ ;  /* 0x0000000000147805 */ /* 0x000fe4000001ff00 */
[----:B------:R-:W-:Y:S01]  /*0bd0*/  CS2R R22, SRZ ;  /* 0x0000000000167805 */ /* 0x000fe2000001ff00 */
[----:B0-----:R-:W-:Y:S01]  /*0be0*/  IMAD.WIDE R34, R35, 0x4, R38 ;  /* 0x0000000423227825 */ /* 0x001fe200078e0226 */
[----:B------:R-:W-:Y:S02]  /*0bf0*/  FSEL R41, R8, RZ, P4 ;  /* 0x000000ff08297208 */ /* 0x000fe40002000000 */
[----:B------:R-:W-:-:S02]  /*0c00*/  FSETP.GEU.AND P4, PT, R17, RZ, PT ;  /* 0x000000ff1100720b */ /* 0x000fc40003f8e000 */
[----:B------:R0:W2:Y:S02]  /*0c10*/  @P6 LDG.E.EL.128 R20, desc[UR6][R34.64] ;  /* 0x0000000622146981 */ /* 0x0000a4000c2e1d00 */
[----:B------:R-:W-:Y:S02]  /*0c20*/  FSEL R43, R17, RZ, P4 ;  /* 0x000000ff112b7208 */ /* 0x000fe40002000000 */
[----:B------:R-:W-:-:S04]  /*0c30*/  FSETP.GEU.AND P4, PT, R11, RZ, PT ;  /* 0x000000ff0b00720b */ /* 0x000fc80003f8e000 */
[----:B------:R-:W-:Y:S02]  /*0c40*/  FSEL R13, R11, RZ, P4 ;  /* 0x000000ff0b0d7208 */ /* 0x000fe40002000000 */
[----:B------:R-:W-:-:S04]  /*0c50*/  FSETP.GEU.AND P4, PT, R14, RZ, PT ;  /* 0x000000ff0e00720b */ /* 0x000fc80003f8e000 */
[----:B------:R-:W-:Y:S02]  /*0c60*/  FSEL R17, R14, RZ, P4 ;  /* 0x000000ff0e117208 */ /* 0x000fe40002000000 */
[----:B------:R-:W-:Y:S01]  /*0c70*/  FSETP.GEU.AND P4, PT, R24, RZ, PT ;  /* 0x000000ff1800720b */ /* 0x000fe20003f8e000 */
[----:B------:R1:W-:Y:S01]  /*0c80*/  STS [R4], R19 ;  /* 0x0000001304007388 */ /* 0x0003e20000000800 */
[----:B------:R-:W-:Y:S02]  /*0c90*/  LOP3.LUT R11, R32, 0x100, RZ, 0xfc, !PT ;  /* 0x00000100200b7812 */ /* 0x000fe400078efcff */
[----:B-1----:R-:W-:Y:S02]  /*0ca0*/  FSEL R19, R24, RZ, P4 ;  /* 0x000000ff18137208 */ /* 0x002fe40002000000 */
[----:B------:R-:W-:-:S04]  /*0cb0*/  FSETP.GEU.AND P4, PT, R36, RZ, PT ;  /* 0x000000ff2400720b */ /* 0x000fc80003f8e000 */
[----:B------:R-:W-:Y:S02]  /*0cc0*/  FSEL R37, R36, RZ, P4 ;  /* 0x000000ff24257208 */ /* 0x000fe40002000000 */
[----:B------:R-:W-:Y:S01]  /*0cd0*/  FSETP.GEU.AND P4, PT, R26, RZ, PT ;  /* 0x000000ff1a00720b */ /* 0x000fe20003f8e000 */
[----:B------:R-:W-:Y:S01]  /*0ce0*/  IMAD.HI R24, R11, 0x4ec4ec4f, RZ ;  /* 0x4ec4ec4f0b187827 */ /* 0x000fe200078e02ff */
[----:B------:R-:W-:Y:S02]  /*0cf0*/  LOP3.LUT R12, R32, 0x200, RZ, 0xfc, !PT ;  /* 0x00000200200c7812 */ /* 0x000fe400078efcff */
[----:B0-----:R-:W-:Y:S02]  /*0d00*/  FSEL R35, R26, RZ, P4 ;  /* 0x000000ff1a237208 */ /* 0x001fe40002000000 */
[----:B------:R-:W-:Y:S02]  /*0d10*/  FSETP.GEU.AND P4, PT, R7, RZ, PT ;  /* 0x000000ff0700720b */ /* 0x000fe40003f8e000 */
[----:B------:R-:W-:Y:S01]  /*0d20*/  LOP3.LUT R32, R32, 0x300, RZ, 0xfc, !PT ;  /* 0x0000030020207812 */ /* 0x000fe200078efcff */
[----:B------:R0:W-:Y:S01]  /*0d30*/  STS [R4+0x28], R25 ;  /* 0x0000281904007388 */ /* 0x0001e20000000800 */
[----:B------:R-:W-:-:S03]  /*0d40*/  SHF.R.U32.HI R8, RZ, 0x1f, R24 ;  /* 0x0000001fff087819 */ /* 0x000fc60000011618 */
[----:B------:R1:W-:Y:S01]  /*0d50*/  STS [R4+0x40], R33 ;  /* 0x0000402104007388 */ /* 0x0003e20000000800 */
[----:B------:R-:W-:Y:S02]  /*0d60*/  LEA.HI.SX32 R24, R24, R8, 0x1a ;  /* 0x0000000818187211 */ /* 0x000fe400078fd2ff */
[----:B0-----:R-:W-:Y:S01]  /*0d70*/  FSEL R25, R7, RZ, P4 ;  /* 0x000000ff07197208 */ /* 0x001fe20002000000 */
[----:B------:R-:W-:-:S04]  /*0d80*/  IMAD.HI R7, R12, 0x4ec4ec4f, RZ ;  /* 0x4ec4ec4f0c077827 */ /* 0x000fc800078e02ff */
[----:B-1----:R-:W-:Y:S01]  /*0d90*/  IMAD.HI R33, R32, 0x4ec4ec4f, RZ ;  /* 0x4ec4ec4f20217827 */ /* 0x002fe200078e02ff */
[----:B------:R-:W-:-:S04]  /*0da0*/  SHF.R.U32.HI R8, RZ, 0x1f, R7 ;  /* 0x0000001fff087819 */ /* 0x000fc80000011607 */
[----:B------:R-:W-:Y:S02]  /*0db0*/  SHF.R.U32.HI R14, RZ, 0x1f, R33 ;  /* 0x0000001fff0e7819 */ /* 0x000fe40000011621 */
[----:B------:R-:W-:Y:S02]  /*0dc0*/  LEA.HI.SX32 R7, R7, R8, 0x1a ;  /* 0x0000000807077211 */ /* 0x000fe400078fd2ff */
[----:B------:R-:W-:Y:S01]  /*0dd0*/  LEA.HI.SX32 R33, R33, R14, 0x1a ;  /* 0x0000000e21217211 */ /* 0x000fe200078fd2ff */
[----:B------:R-:W-:Y:S01]  /*0de0*/  IMAD R26, R24, -0xd0, R11 ;  /* 0xffffff30181a7824 */ /* 0x000fe200078e020b */
[----:B------:R-:W-:Y:S01]  /*0df0*/  FSETP.GEU.AND P4, PT, R10, RZ, PT ;  /* 0x000000ff0a00720b */ /* 0x000fe20003f8e000 */
[----:B------:R-:W-:Y:S01]  /*0e00*/  IMAD R34, R7, -0xd0, R12 ;  /* 0xffffff3007227824 */ /* 0x000fe200078e020c */
[----:B------:R-:W-:Y:S01]  /*0e10*/  ISETP.LT.AND P5, PT, R11, 0x340, !P0 ;  /* 0x000003400b00780c */ /* 0x000fe200047a1270 */
[----:B------:R-:W-:Y:S01]  /*0e20*/  IMAD R36, R33, -0xd0, R32 ;  /* 0xffffff3021247824 */ /* 0x000fe200078e0220 */
[----:B------:R0:W-:Y:S01]  /*0e30*/  STS [R4+0x4], R27 ;  /* 0x0000041b04007388 */ /* 0x0001e20000000800 */
[----:B------:R-:W-:-:S02]  /*0e40*/  LEA R11, R26, R15, 0x2 ;  /* 0x0000000f1a0b7211 */ /* 0x000fc400078e10ff */
[-C--:B------:R-:W-:Y:S01]  /*0e50*/  LEA R18, R34, R15.reuse, 0x2 ;  /* 0x0000000f22127211 */ /* 0x080fe200078e10ff */
[----:B------:R1:W-:Y:S01]  /*0e60*/  STS [R4+0x18], R45 ;  /* 0x0000182d04007388 */ /* 0x0003e20000000800 */
[----:B0-----:R-:W-:Y:S02]  /*0e70*/  FSEL R27, R10, RZ, P4 ;  /* 0x000000ff0a1b7208 */ /* 0x001fe40002000000 */
[----:B------:R-:W-:Y:S02]  /*0e80*/  ISETP.LT.AND P4, PT, R12, 0x340, !P0 ;  /* 0x000003400c00780c */ /* 0x000fe40004781270 */
[----:B------:R-:W-:Y:S01]  /*0e90*/  LEA R12, R36, R15, 0x2 ;  /* 0x0000000f240c7211 */ /* 0x000fe200078e10ff */
[----:B-1----:R-:W-:Y:S01]  /*0ea0*/  IMAD R45, R24, 0xd00, R11 ;  /* 0x00000d00182d7824 */ /* 0x002fe200078e020b */
[----:B------:R0:W-:Y:S01]  /*0eb0*/  STS [R4+0x8], R41 ;  /* 0x0000082904007388 */ /* 0x0001e20000000800 */
[----:B------:R-:W-:Y:S02]  /*0ec0*/  ISETP.LT.AND P0, PT, R32, 0x340, !P0 ;  /* 0x000003402000780c */ /* 0x000fe40004701270 */
[----:B------:R-:W-:Y:S01]  /*0ed0*/  CS2R R10, SRZ ;  /* 0x00000000000a7805 */ /* 0x000fe2000001ff00 */
[----:B------:R1:W-:Y:S01]  /*0ee0*/  STS [R4+0x2c], R9 ;  /* 0x00002c0904007388 */ /* 0x0003e20000000800 */
[----:B------:R-:W-:-:S03]  /*0ef0*/  IMAD.WIDE R44, R45, 0x4, R38 ;  /* 0x000000042d2c7825 */ /* 0x000fc600078e0226 */
[----:B------:R3:W-:Y:S01]  /*0f00*/  STS [R4+0x30], R13 ;  /* 0x0000300d04007388 */ /* 0x0007e20000000800 */
[----:B0-----:R-:W-:Y:S01]  /*0f10*/  IMAD R41, R7, 0xd00, R18 ;  /* 0x00000d0007297824 */ /* 0x001fe200078e0212 */
[----:B-1----:R-:W-:Y:S02]  /*0f20*/  CS2R R8, SRZ ;  /* 0x0000000000087805 */ /* 0x002fe4000001ff00 */
[----:B------:R-:W-:Y:S01]  /*0f30*/  STS [R4+0x14], R16 ;  /* 0x0000141004007388 */ /* 0x000fe20000000800 */
[----:B---3--:R-:W-:-:S03]  /*0f40*/  IMAD R13, R33, 0xd00, R12 ;  /* 0x00000d00210d7824 */ /* 0x008fc600078e020c */
[----:B------:R0:W-:Y:S01]  /*0f50*/  STS [R4+0x44], R17 ;  /* 0x0000441104007388 */ /* 0x0001e20000000800 */
[--C-:B------:R-:W-:Y:S01]  /*0f60*/  IMAD.WIDE R40, R41, 0x4, R38.reuse ;  /* 0x0000000429287825 */ /* 0x100fe200078e0226 */
[----:B------:R-:W-:Y:S02]  /*0f70*/  CS2R R14, SRZ ;  /* 0x00000000000e7805 */ /* 0x000fe4000001ff00 */
[----:B------:R1:W-:Y:S01]  /*0f80*/  STS [R4+0xc], R19 ;  /* 0x00000c1304007388 */ /* 0x0003e20000000800 */
[----:B------:R-:W-:Y:S01]  /*0f90*/  IMAD.WIDE R38, R13, 0x4, R38 ;  /* 0x000000040d267825 */ /* 0x000fe200078e0226 */
[----:B------:R-:W-:Y:S02]  /*0fa0*/  CS2R R12, SRZ ;  /* 0x00000000000c7805 */ /* 0x000fe4000001ff00 */
[----:B------:R-:W3:Y:S01]  /*0fb0*/  @P5 LDG.E.EL.128 R8, desc[UR6][R44.64] ;  /* 0x000000062c085981 */ /* 0x000ee2000c2e1d00 */
[----:B0-----:R-:W-:-:S03]  /*0fc0*/  CS2R R16, SRZ ;  /* 0x0000000000107805 */ /* 0x001fc6000001ff00 */
[----:B------:R-:W4:Y:S01]  /*0fd0*/  @P0 LDG.E.EL.128 R12, desc[UR6][R38.64] ;  /* 0x00000006260c0981 */ /* 0x000f22000c2e1d00 */
[----:B-1----:R-:W-:-:S06]  /*0fe0*/  CS2R R18, SRZ ;  /* 0x0000000000127805 */ /* 0x002fcc000001ff00 */
[----:B------:R0:W5:Y:S04]  /*0ff0*/  @P4 LDG.E.EL.128 R16, desc[UR6][R40.64] ;  /* 0x0000000628104981 */ /* 0x000168000c2e1d00 */
[----:B------:R-:W-:Y:S04]  /*1000*/  STS [R4+0x1c], R43 ;  /* 0x00001c2b04007388 */ /* 0x000fe80000000800 */
[----:B------:R-:W-:Y:S01]  /*1010*/  STS [R4+0x20], R37 ;  /* 0x0000202504007388 */ /* 0x000fe20000000800 */
[----:B0-----:R-:W0:Y:S03]  /*1020*/  LDC.64 R40, c[0x0][0x240] ;  /* 0x00009000ff287b82 */ /* 0x001e260000000a00 */
[----:B------:R1:W-:Y:S04]  /*1030*/  STS [R4+0x34], R35 ;  /* 0x0000342304007388 */ /* 0x0003e80000000800 */
[----:B------:R-:W-:Y:S04]  /*1040*/  STS [R4+0x3c], R27 ;  /* 0x00003c1b04007388 */ /* 0x000fe80000000800 */
[----:B------:R-:W-:Y:S01]  /*1050*/  STS [R4+0x48], R25 ;  /* 0x0000481904007388 */ /* 0x000fe20000000800 */
[----:B-1----:R-:W-:-:S04]  /*1060*/  SHF.L.U32 R35, R31, 0x2, RZ ;  /* 0x000000021f237819 */ /* 0x002fc800000006ff */
[----:B------:R-:W-:-:S04]  /*1070*/  LOP3.LUT R35, R35, 0x3fc, RZ, 0xc0, !PT ;  /* 0x000003fc23237812 */ /* 0x000fc800078ec0ff */
[----:B------:R-:W-:Y:S02]  /*1080*/  IADD3 R32, R35, UR4, RZ ;  /* 0x0000000423207c10 */ /* 0x000fe4000fffe0ff */
[----:B------:R-:W-:Y:S02]  /*1090*/  LEA R37, R26, R29, 0x2 ;  /* 0x0000001d1a257211 */ /* 0x000fe400078e10ff */
[----:B------:R-:W-:Y:S01]  /*10a0*/  LEA R32, R35, R32, 0x2 ;  /* 0x0000002023207211 */ /* 0x000fe200078e10ff */
[----:B------:R-:W-:Y:S02]  /*10b0*/  BAR.SYNC.DEFER_BLOCKING 0x0 ;  /* 0x0000000000007b1d */ /* 0x000fe40000010000 */
[----:B------:R-:W-:-:S04]  /*10c0*/  IMAD R37, R24, 0x680, R37 ;  /* 0x0000068018257824 */ /* 0x000fc800078e0225 */
[----:B------:R-:W-:Y:S04]  /*10d0*/  LDS R24, [R32] ;  /* 0x0000000020187984 */ /* 0x000fe80000000800 */
[----:B------:R-:W-:Y:S04]  /*10e0*/  LDS R25, [R32+0x4] ;  /* 0x0000040020197984 */ /* 0x000fe80000000800 */
[----:B------:R-:W-:Y:S04]  /*10f0*/  LDS R26, [R32+0x8] ;  /* 0x00000800201a7984 */ /* 0x000fe80000000800 */
[----:B------:R-:W1:Y:S01]  /*1100*/  LDS R27, [R32+0xc] ;  /* 0x00000c00201b7984 */ /* 0x000e620000000800 */
[----:B------:R-:W-:-:S02]  /*1110*/  LEA R6, R6, R29, 0x2 ;  /* 0x0000001d06067211 */ /* 0x000fc400078e10ff */
[----:B------:R-:W-:Y:S01]  /*1120*/  LEA R34, R34, R29, 0x2 ;  /* 0x0000001d22227211 */ /* 0x000fe200078e10ff */
[----:B------:R-:W-:Y:S02]  /*1130*/  LDS R4, [R32+0x1400] ;  /* 0x0014000020047984 */ /* 0x000fe40000000800 */
[----:B------:R-:W-:-:S04]  /*1140*/  IMAD R5, R5, 0x680, R6 ;  /* 0x0000068005057824 */ /* 0x000fc800078e0206 */
[----:B0-----:R-:W-:-:S04]  /*1150*/  IMAD.WIDE R42, R5, 0x4, R40 ;  /* 0x00000004052a7825 */ /* 0x001fc800078e0228 */
[----:B------:R-:W-:Y:S01]  /*1160*/  IMAD R34, R7, 0x680, R34 ;  /* 0x0000068007227824 */ /* 0x000fe200078e0222 */
[----:B-1----:R0:W-:Y:S01]  /*1170*/  @P6 STG.E.128 desc[UR6][R42.64], R24 ;  /* 0x000000182a006986 */ /* 0x0021e2000c101d06 */
[----:B------:R-:W-:Y:S02]  /*1180*/  ISETP.NE.AND P6, PT, R30, RZ, PT ;  /* 0x000000ff1e00720c */ /* 0x000fe40003fc5270 */
[----:B------:R-:W-:-:S04]  /*1190*/  LEA R30, R35, UR4, 0x2 ;  /* 0x00000004231e7c11 */ /* 0x000fc8000f8e10ff */
[----:B------:R-:W-:-:S05]  /*11a0*/  IADD3 R35, R35, R30, RZ ;  /* 0x0000001e23237210 */ /* 0x000fca0007ffe0ff */
[----:B------:R-:W-:Y:S04]  /*11b0*/  LDS R5, [R35+0x1404] ;  /* 0x0014040023057984 */ /* 0x000fe80000000800 */
[----:B------:R-:W-:Y:S04]  /*11c0*/  LDS R6, [R35+0x1408] ;  /* 0x0014080023067984 */ /* 0x000fe80000000800 */
[----:B------:R-:W1:Y:S01]  /*11d0*/  LDS R7, [R35+0x140c] ;  /* 0x00140c0023077984 */ /* 0x000e620000000800 */
[----:B------:R-:W-:-:S05]  /*11e0*/  LEA R38, R36, R29, 0x2 ;  /* 0x0000001d24267211 */ /* 0x000fca00078e10ff */
[----:B------:R-:W-:Y:S02]  /*11f0*/  IMAD R38, R33, 0x680, R38 ;  /* 0x0000068021267824 */ /* 0x000fe400078e0226 */
[----:B--2---:R-:W-:Y:S01]  /*1200*/  FADD R36, R26, R22 ;  /* 0x000000161a247221 */ /* 0x004fe20000000000 */
[----:B------:R-:W-:Y:S01]  /*1210*/  FADD R39, R27, R23 ;  /* 0x000000171b277221 */ /* 0x000fe20000000000 */
[----:B0-----:R-:W-:-:S04]  /*1220*/  IMAD.WIDE R26, R37, 0x4, R40 ;  /* 0x00000004251a7825 */ /* 0x001fc800078e0228 */
[----:B------:R-:W-:Y:S01]  /*1230*/  FADD R29, R24, R20 ;  /* 0x00000014181d7221 */ /* 0x000fe20000000000 */
[----:B------:R-:W-:Y:S01]  /*1240*/  FADD R33, R25, R21 ;  /* 0x0000001519217221 */ /* 0x000fe20000000000 */
[----:B------:R-:W-:Y:S04]  /*1250*/  LDS R20, [R32+0x2800] ;  /* 0x0028000020147984 */ /* 0x000fe80000000800 */
[----:B-1----:R-:W-:Y:S04]  /*1260*/  @P5 STG.E.128 desc[UR6][R26.64], R4 ;  /* 0x000000041a005986 */ /* 0x002fe8000c101d06 */
[----:B------:R-:W-:Y:S04]  /*1270*/  LDS R21, [R35+0x2804] ;  /* 0x0028040023157984 */ /* 0x000fe80000000800 */
[----:B------:R-:W-:Y:S04]  /*1280*/  LDS R22, [R35+0x2808] ;  /* 0x0028080023167984 */ /* 0x000fe80000000800 */
[----:B------:R-:W0:Y:S04]  /*1290*/  LDS R23, [R35+0x280c] ;  /* 0x00280c0023177984 */ /* 0x000e280000000800 */
[----:B------:R-:W-:Y:S04]  /*12a0*/  LDS R24, [R32+0x3c00] ;  /* 0x003c000020187984 */ /* 0x000fe80000000800 */
[----:B------:R-:W-:Y:S04]  /*12b0*/  LDS R25, [R35+0x3c04] ;  /* 0x003c040023197984 */ /* 0x000fe80000000800 */
[----:B------:R-:W-:Y:S04]  /*12c0*/  LDS R26, [R35+0x3c08] ;  /* 0x003c0800231a7984 */ /* 0x000fe80000000800 */
[----:B------:R-:W1:Y:S01]  /*12d0*/  LDS R27, [R35+0x3c0c] ;  /* 0x003c0c00231b7984 */ /* 0x000e620000000800 */
[----:B------:R-:W-:-:S04]  /*12e0*/  IMAD.WIDE R42, R34, 0x4, R40 ;  /* 0x00000004222a7825 */ /* 0x000fc800078e0228 */
[----:B------:R-:W-:Y:S01]  /*12f0*/  IMAD.WIDE R40, R38, 0x4, R40 ;  /* 0x0000000426287825 */ /* 0x000fe200078e0228 */
[----:B0-----:R0:W-:Y:S04]  /*1300*/  @P4 STG.E.128 desc[UR6][R42.64], R20 ;  /* 0x000000142a004986 */ /* 0x0011e8000c101d06 */
[----:B-1----:R-:W-:Y:S01]  /*1310*/  @P0 STG.E.128 desc[UR6][R40.64], R24 ;  /* 0x0000001828000986 */ /* 0x002fe2000c101d06 */
[----:B---3--:R-:W-:Y:S01]  /*1320*/  FADD R8, R4, R8 ;  /* 0x0000000804087221 */ /* 0x008fe20000000000 */
[----:B------:R-:W-:Y:S01]  /*1330*/  LOP3.LUT R4, R31, 0xff, RZ, 0xc0, !PT ;  /* 0x000000ff1f047812 */ /* 0x000fe200078ec0ff */
[----:B------:R-:W-:Y:S01]  /*1340*/  FADD R9, R5, R9 ;  /* 0x0000000905097221 */ /* 0x000fe20000000000 */
[----:B------:R-:W-:Y:S01]  /*1350*/  FADD R10, R6, R10 ;  /* 0x0000000a060a7221 */ /* 0x000fe20000000000 */
[----:B------:R-:W-:Y:S01]  /*1360*/  FADD R11, R7, R11 ;  /* 0x0000000b070b7221 */ /* 0x000fe20000000000 */
[----:B----4-:R-:W-:Y:S01]  /*1370*/  FADD R37, R25, R13 ;  /* 0x0000000d19257221 */ /* 0x010fe20000000000 */
[----:B------:R-:W-:Y:S01]  /*1380*/  FADD R35, R26, R14 ;  /* 0x0000000e1a237221 */ /* 0x000fe20000000000 */
[----:B0-----:R-:W-:Y:S01]  /*1390*/  FADD R43, R27, R15 ;  /* 0x0000000f1b2b7221 */ /* 0x001fe20000000000 */
[----:B-----5:R-:W-:Y:S01]  /*13a0*/  FADD R31, R22, R18 ;  /* 0x00000012161f7221 */ /* 0x020fe20000000000 */
[----:B------:R-:W-:Y:S01]  /*13b0*/  FADD R19, R23, R19 ;  /* 0x0000001317137221 */ /* 0x000fe20000000000 */
[----:B------:R-:W-:Y:S01]  /*13c0*/  FADD R16, R20, R16 ;  /* 0x0000001014107221 */ /* 0x000fe20000000000 */
[----:B------:R-:W-:Y:S01]  /*13d0*/  FADD R17, R21, R17 ;  /* 0x0000001115117221 */ /* 0x000fe20000000000 */
[----:B------:R-:W-:Y:S01]  /*13e0*/  LEA R22, R4, UR4, 0x2 ;  /* 0x0000000404167c11 */ /* 0x000fe2000f8e10ff */
[----:B------:R-:W-:Y:S01]  /*13f0*/  BAR.SYNC.DEFER_BLOCKING 0x0 ;  /* 0x0000000000007b1d */ /* 0x000fe20000010000 */
[----:B------:R-:W-:-:S07]  /*1400*/  FADD R23, R24, R12 ;  /* 0x0000000c18177221 */ /* 0x000fce0000000000 */
[----:B------:R-:W0:Y:S01]  /*1410*/  LDC.64 R20, c[0x0][0x248] ;  /* 0x00009200ff147b82 */ /* 0x000e220000000a00 */
[----:B------:R-:W-:Y:S04]  /*1420*/  STS [R22], R29 ;  /* 0x0000001d16007388 */ /* 0x000fe80000000800 */
[----:B------:R-:W-:Y:S04]  /*1430*/  STS [R22+0x1010], R33 ;  /* 0x0010102116007388 */ /* 0x000fe80000000800 */
[----:B------:R-:W-:Y:S04]  /*1440*/  STS [R22+0x2020], R36 ;  /* 0x0020202416007388 */ /* 0x000fe80000000800 */
[----:B------:R-:W-:Y:S04]  /*1450*/  STS [R22+0x3030], R39 ;  /* 0x0030302716007388 */ /* 0x000fe80000000800 */
[----:B------:R-:W-:Y:S04]  /*1460*/  STS [R22+0x400], R8 ;  /* 0x0004000816007388 */ /* 0x000fe80000000800 */
[----:B------:R-:W-:Y:S04]  /*1470*/  STS [R22+0x1410], R9 ;  /* 0x0014100916007388 */ /* 0x000fe80000000800 */
[----:B------:R-:W-:Y:S04]  /*1480*/  STS [R22+0x2420], R10 ;  /* 0x0024200a16007388 */ /* 0x000fe80000000800 */
[----:B------:R-:W-:Y:S04]  /*1490*/  STS [R22+0x3430], R11 ;  /* 0x0034300b16007388 */ /* 0x000fe80000000800 */
[----:B------:R-:W-:Y:S04]  /*14a0*/  STS [R22+0x800], R16 ;  /* 0x0008001016007388 */ /* 0x000fe80000000800 */
[----:B------:R0:W-:Y:S04]  /*14b0*/  STS [R22+0x1810], R17 ;  /* 0x0018101116007388 */ /* 0x0001e80000000800 */
[----:B------:R-:W-:Y:S04]  /*14c0*/  STS [R22+0x2820], R31 ;  /* 0x0028201f16007388 */ /* 0x000fe80000000800 */
[----:B------:R1:W-:Y:S04]  /*14d0*/  STS [R22+0x3830], R19 ;  /* 0x0038301316007388 */ /* 0x0003e80000000800 */
[----:B------:R-:W-:Y:S04]  /*14e0*/  STS [R22+0xc00], R23 ;  /* 0x000c001716007388 */ /* 0x000fe80000000800 */
[----:B------:R-:W-:Y:S04]  /*14f0*/  STS [R22+0x1c10], R37 ;  /* 0x001c102516007388 */ /* 0x000fe80000000800 */
[----:B------:R-:W-:Y:S04]  /*1500*/  STS [R22+0x2c20], R35 ;  /* 0x002c202316007388 */ /* 0x000fe80000000800 */
[----:B------:R-:W-:Y:S01]  /*1510*/  STS [R22+0x3c30], R43 ;  /* 0x003c302b16007388 */ /* 0x000fe20000000800 */
[----:B------:R-:W-:Y:S06]  /*1520*/  BAR.SYNC.DEFER_BLOCKING 0x0 ;  /* 0x0000000000007b1d */ /* 0x000fec0000010000 */
[----:B------:R-:W2:Y:S04]  /*1530*/  LDS.128 R12, [R30] ;  /* 0x000000001e0c7984 */ /* 0x000ea80000000c00 */
[----:B------:R-:W3:Y:S04]  /*1540*/  LDS.128 R8, [R30+0x1010] ;  /* 0x001010001e087984 */ /* 0x000ee80000000c00 */
[----:B------:R-:W4:Y:S01]  /*1550*/  LDS.128 R4, [R30+0x2020] ;  /* 0x002020001e047984 */ /* 0x000f220000000c00 */
[----:B0-----:R-:W-:-:S04]  /*1560*/  IMAD.WIDE R16, R0, 0x4, R20 ;  /* 0x0000000400107825 */ /* 0x001fc800078e0214 */
[----:B------:R-:W-:-:S04]  /*1570*/  IMAD.WIDE R28, R28, 0x4, R20 ;  /* 0x000000041c1c7825 */ /* 0x000fc800078e0214 */
[----:B-1----:R-:W-:Y:S01]  /*1580*/  IMAD.WIDE R18, R3, 0x4, R20 ;  /* 0x0000000403127825 */ /* 0x002fe200078e0214 */
[----:B--2---:R0:W-:Y:S04]  /*1590*/  @P6 STG.E.128 desc[UR6][R16.64], R12 ;  /* 0x0000000c10006986 */ /* 0x0041e8000c101d06 */
[----:B---3--:R0:W-:Y:S04]  /*15a0*/  @P3 STG.E.128 desc[UR6][R28.64], R8 ;  /* 0x000000081c003986 */ /* 0x0081e8000c101d06 */
[----:B----4-:R0:W-:Y:S02]  /*15b0*/  @P2 STG.E.128 desc[UR6][R18.64], R4 ;  /* 0x0000000412002986 */ /* 0x0101e4000c101d06 */
[----:B0-----:R-:W-:Y:S05]  /*15c0*/  @!P1 EXIT ;  /* 0x000000000000994d */ /* 0x001fea0003800000 */
[----:B0-----:R-:W0:Y:S01]  /*15d0*/  LDS.128 R28, [R30+0x3030] ;  /* 0x003030001e1c7984 */ /* 0x001e220000000c00 */
[----:B------:R-:W-:-:S05]  /*15e0*/  IMAD.WIDE R2, R2, 0x4, R20 ;  /* 0x0000000402027825 */ /* 0x000fca00078e0214 */
[----:B0-----:R-:W-:Y:S01]  /*15f0*/  STG.E.128 desc[UR6][R2.64], R28 ;  /* 0x0000001c02007986 */ /* 0x001fe2000c101d06 */
[----:B------:R-:W-:Y:S05]  /*1600*/  EXIT ;  /* 0x000000000000794d */ /* 0x000fea0003800000 */
.L_x_0:
[----:B------:R-:W-:-:S00]  /*1610*/  BRA `(.L_x_0) ;  /* 0xfffffffc00fc7947 */ /* 0x000fc0000383ffff */
[----:B------:R-:W-:-:S00]  /*1620*/  NOP ;  /* 0x0000000000007918 */ /* 0x000fc00000000000 */
        /* <DEDUP_REMOVED lines=13> */
.L_x_1:


//--------------------- .nv.global.init           --------------------------
	.section	.nv.global.init,"aw",@progbits
.nv.global.init:
	.type		_$_str,@object
	.size		_$_str,(_$_str_$_2 - _$_str)
_$_str:
        /*0000*/ 	.byte	0x5f, 0x5f, 0x43, 0x55, 0x44, 0x41, 0x5f, 0x46, 0x54, 0x5a, 0x00
	.type		_$_str_$_2,@object
	.size		_$_str_$_2,(.L_1 - _$_str_$_2)
_$_str_$_2:
        /*000b*/ 	.byte	0x5f, 0x5f, 0x43, 0x55, 0x44, 0x41, 0x5f, 0x50, 0x52, 0x45, 0x43, 0x5f, 0x53, 0x51, 0x52, 0x54
        /*001b*/ 	.byte	0x00
.L_1:


//--------------------- .nv.shared.triton_poi_fused__native_batch_norm_legit_no_training_add_relu_62 --------------------------
	.section	.nv.shared.triton_poi_fused__native_batch_norm_legit_no_training_add_relu_62,"aw",@nobits
	.sectionflags	@""
	.align	16
	.zero		1024


//--------------------- .nv.constant0.triton_poi_fused__native_batch_norm_legit_no_training_add_relu_62 --------------------------
	.section	.nv.constant0.triton_poi_fused__native_batch_norm_legit_no_training_add_relu_62,"a",@progbits
	.sectionflags	@""
	.align	4
.nv.constant0.triton_poi_fused__native_batch_norm_legit_no_training_add_relu_62:
	.zero		600
